//
// Generated by NVIDIA NVVM Compiler
//
// Compiler Build ID: CL-36424714
// Cuda compilation tools, release 13.0, V13.0.88
// Based on NVVM 20.0.0
//

.version 9.0
.target sm_100
.address_size 64

	// .globl	_Z6memcpyPiS_i

.visible .entry _Z6memcpyPiS_i(
	.param .u64 .ptr .align 1 _Z6memcpyPiS_i_param_0,
	.param .u64 .ptr .align 1 _Z6memcpyPiS_i_param_1,
	.param .u32 _Z6memcpyPiS_i_param_2
)
{
	.reg .pred 	%p<2>;
	.reg .b32 	%r<4>;
	.reg .b64 	%rd<8>;

	ld.param.u64 	%rd1, [_Z6memcpyPiS_i_param_0];
	ld.param.u64 	%rd2, [_Z6memcpyPiS_i_param_1];
	ld.param.u32 	%r2, [_Z6memcpyPiS_i_param_2];
	mov.u32 	%r1, %tid.x;
	setp.ge.s32 	%p1, %r1, %r2;
	@%p1 bra 	$L__BB0_2;
	cvta.to.global.u64 	%rd3, %rd2;
	cvta.to.global.u64 	%rd4, %rd1;
	mul.wide.u32 	%rd5, %r1, 4;
	add.s64 	%rd6, %rd3, %rd5;
	ld.global.u32 	%r3, [%rd6];
	add.s64 	%rd7, %rd4, %rd5;
	st.global.u32 	[%rd7], %r3;
$L__BB0_2:
	ret;

}


// ===== COMPILED SASS (sm_100) =====

	.target	sm_100

	.elftype	@"ET_EXEC"


//--------------------- .note.nv.tkinfo           --------------------------
	.section	.note.nv.tkinfo,"",@"SHT_NOTE"
	.sectionflags	@"SHF_NOTE_NV_TKINFO"
	.tkinfo
        /*0018*/ 	.word	0x00000002
        /*0030*/ 	.string	""
        /*0030*/ 	.string	"ptxas"
        /*0030*/ 	.string	"Cuda compilation tools, release 13.0, V13.0.88"
        /*0030*/ 	.string	"Build cuda_13.0.r13.0/compiler.36424714_0"
        /*0030*/ 	.string	"-arch sm_100 -m 64 "



//--------------------- .note.nv.cuinfo           --------------------------
	.section	.note.nv.cuinfo,"",@"SHT_NOTE"
	.sectionflags	@"SHF_NOTE_NV_CUINFO"
        /*0018*/ 	.short	0x0002
        /*001a*/ 	.short	0x0064
        /*001c*/ 	.short	0x0082
	.zero		2


//--------------------- .nv.info                  --------------------------
	.section	.nv.info,"",@"SHT_CUDA_INFO"
	.align	4


	//----- nvinfo : EIATTR_REGCOUNT
	.align		4
        /*0000*/ 	.byte	0x04, 0x2f
        /*0002*/ 	.short	(.L_1 - .L_0)
	.align		4
.L_0:
        /*0004*/ 	.word	index@(_Z6memcpyPiS_i)
        /*0008*/ 	.word	0x0000000a


	//----- nvinfo : EIATTR_FRAME_SIZE
	.align		4
.L_1:
        /*000c*/ 	.byte	0x04, 0x11
        /*000e*/ 	.short	(.L_3 - .L_2)
	.align		4
.L_2:
        /*0010*/ 	.word	index@(_Z6memcpyPiS_i)
        /*0014*/ 	.word	0x00000000


	//----- nvinfo : EIATTR_MIN_STACK_SIZE
	.align		4
.L_3:
        /*0018*/ 	.byte	0x04, 0x12
        /*001a*/ 	.short	(.L_5 - .L_4)
	.align		4
.L_4:
        /*001c*/ 	.word	index@(_Z6memcpyPiS_i)
        /*0020*/ 	.word	0x00000000
.L_5:


//--------------------- .nv.compat                --------------------------
	.section	.nv.compat,"",@"SHT_CUDA_COMPAT_INFO"
	.align	4
        /*0000*/ 	.byte	0x02, 0x09, 0x00, 0x00, 0x02, 0x02, 0x01, 0x00, 0x02, 0x05, 0x05, 0x00, 0x03, 0x07, 0x01, 0x01
        /*0010*/ 	.byte	0x02, 0x03, 0x00, 0x00, 0x02, 0x06, 0x01, 0x00, 0x04, 0x0b, 0x08, 0x00, 0x09, 0x00, 0x00, 0x00
        /*0020*/ 	.byte	0x00, 0x00, 0x00, 0x00


//--------------------- .nv.info._Z6memcpyPiS_i   --------------------------
	.section	.nv.info._Z6memcpyPiS_i,"",@"SHT_CUDA_INFO"
	.sectionflags	@""
	.align	4


	//----- nvinfo : EIATTR_CUDA_API_VERSION
	.align		4
        /*0000*/ 	.byte	0x04, 0x37
        /*0002*/ 	.short	(.L_7 - .L_6)
.L_6:
        /*0004*/ 	.word	0x00000082


	//----- nvinfo : EIATTR_KPARAM_INFO
	.align		4
.L_7:
        /*0008*/ 	.byte	0x04, 0x17
        /*000a*/ 	.short	(.L_9 - .L_8)
.L_8:
        /*000c*/ 	.word	0x00000000
        /*0010*/ 	.short	0x0002
        /*0012*/ 	.short	0x0010
        /*0014*/ 	.byte	0x00, 0xf0, 0x11, 0x00


	//----- nvinfo : EIATTR_KPARAM_INFO
	.align		4
.L_9:
        /*0018*/ 	.byte	0x04, 0x17
        /*001a*/ 	.short	(.L_11 - .L_10)
.L_10:
        /*001c*/ 	.word	0x00000000
        /*0020*/ 	.short	0x0001
        /*0022*/ 	.short	0x0008
        /*0024*/ 	.byte	0x00, 0xf5, 0x21, 0x00


	//----- nvinfo : EIATTR_KPARAM_INFO
	.align		4
.L_11:
        /*0028*/ 	.byte	0x04, 0x17
        /*002a*/ 	.short	(.L_13 - .L_12)
.L_12:
        /*002c*/ 	.word	0x00000000
        /*0030*/ 	.short	0x0000
        /*0032*/ 	.short	0x0000
        /*0034*/ 	.byte	0x00, 0xf5, 0x21, 0x00


	//----- nvinfo : EIATTR_SPARSE_MMA_MASK
	.align		4
.L_13:
        /*0038*/ 	.byte	0x03, 0x50
        /*003a*/ 	.short	0x0000


	//----- nvinfo : EIATTR_MAXREG_COUNT
	.align		4
        /*003c*/ 	.byte	0x03, 0x1b
        /*003e*/ 	.short	0x00ff


	//----- nvinfo : EIATTR_MERCURY_ISA_VERSION
	.align		4
        /*0040*/ 	.byte	0x03, 0x5f
        /*0042*/ 	.short	0x0101


	//----- nvinfo : EIATTR_VRC_CTA_INIT_COUNT
	.align		4
        /*0044*/ 	.byte	0x02, 0x4a
	.zero		1
	.zero		1


	//----- nvinfo : EIATTR_EXIT_INSTR_OFFSETS
	.align		4
        /*0048*/ 	.byte	0x04, 0x1c
        /*004a*/ 	.short	(.L_15 - .L_14)


	//   ....[0]....
.L_14:
        /*004c*/ 	.word	0x00000040


	//   ....[1]....
        /*0050*/ 	.word	0x000000c0


	//----- nvinfo : EIATTR_CBANK_PARAM_SIZE
	.align		4
.L_15:
        /*0054*/ 	.byte	0x03, 0x19
        /*0056*/ 	.short	0x0014


	//----- nvinfo : EIATTR_PARAM_CBANK
	.align		4
        /*0058*/ 	.byte	0x04, 0x0a
        /*005a*/ 	.short	(.L_17 - .L_16)
	.align		4
.L_16:
        /*005c*/ 	.word	index@(.nv.constant0._Z6memcpyPiS_i)
        /*0060*/ 	.short	0x0380
        /*0062*/ 	.short	0x0014


	//----- nvinfo : EIATTR_SW_WAR
	.align		4
.L_17:
        /*0064*/ 	.byte	0x04, 0x36
        /*0066*/ 	.short	(.L_19 - .L_18)
.L_18:
        /*0068*/ 	.word	0x00000008
.L_19:


//--------------------- .nv.callgraph             --------------------------
	.section	.nv.callgraph,"",@"SHT_CUDA_CALLGRAPH"
	.align	4
	.sectionentsize	8
	.align		4
        /*0000*/ 	.word	0x00000000
	.align		4
        /*0004*/ 	.word	0xffffffff
	.align		4
        /*0008*/ 	.word	0x00000000
	.align		4
        /*000c*/ 	.word	0xfffffffe
	.align		4
        /*0010*/ 	.word	0x00000000
	.align		4
        /*0014*/ 	.word	0xfffffffd
	.align		4
        /*0018*/ 	.word	0x00000000
	.align		4
        /*001c*/ 	.word	0xfffffffc


//--------------------- .text._Z6memcpyPiS_i      --------------------------
	.section	.text._Z6memcpyPiS_i,"ax",@progbits
	.align	128
        .global         _Z6memcpyPiS_i
        .type           _Z6memcpyPiS_i,@function
        .size           _Z6memcpyPiS_i,(.L_x_1 - _Z6memcpyPiS_i)
        .other          _Z6memcpyPiS_i,@"STO_CUDA_ENTRY STV_DEFAULT"
_Z6memcpyPiS_i:
.text._Z6memcpyPiS_i:
[----:B------:R-:W-:Y:S01]  /*0000*/  LDC R1, c[0x0][0x37c] ;  /* 0x0000df00ff017b82 */ /* 0x000fe20000000800 */
[----:B------:R-:W0:Y:S01]  /*0010*/  S2R R7, SR_TID.X ;  /* 0x0000000000077919 */ /* 0x000e220000002100 */
[----:B------:R-:W0:Y:S02]  /*0020*/  LDCU UR4, c[0x0][0x390] ;  /* 0x00007200ff0477ac */ /* 0x000e240008000800 */
[----:B0-----:R-:W-:-:S13]  /*0030*/  ISETP.GE.AND P0, PT, R7, UR4, PT ;  /* 0x0000000407007c0c */ /* 0x001fda000bf06270 */
[----:B------:R-:W-:Y:S05]  /*0040*/  @P0 EXIT ;  /* 0x000000000000094d */ /* 0x000fea0003800000 */
[----:B------:R-:W0:Y:S01]  /*0050*/  LDC.64 R2, c[0x0][0x388] ;  /* 0x0000e200ff027b82 */ /* 0x000e220000000a00 */
[----:B------:R-:W1:Y:S07]  /*0060*/  LDCU.64 UR4, c[0x0][0x358] ;  /* 0x00006b00ff0477ac */ /* 0x000e6e0008000a00 */
[----:B------:R-:W2:Y:S01]  /*0070*/  LDC.64 R4, c[0x0][0x380] ;  /* 0x0000e000ff047b82 */ /* 0x000ea20000000a00 */
[----:B0-----:R-:W-:-:S06]  /*0080*/  IMAD.WIDE.U32 R2, R7, 0x4, R2 ;  /* 0x0000000407027825 */ /* 0x001fcc00078e0002 */
[----:B-1----:R-:W3:Y:S01]  /*0090*/  LDG.E R3, desc[UR4][R2.64] ;  /* 0x0000000402037981 */ /* 0x002ee2000c1e1900 */
[----:B--2---:R-:W-:-:S05]  /*00a0*/  IMAD.WIDE.U32 R4, R7, 0x4, R4 ;  /* 0x0000000407047825 */ /* 0x004fca00078e0004 */
[----:B---3--:R-:W-:Y:S01]  /*00b0*/  STG.E desc[UR4][R4.64], R3 ;  /* 0x0000000304007986 */ /* 0x008fe2000c101904 */
[----:B------:R-:W-:Y:S05]  /*00c0*/  EXIT ;  /* 0x000000000000794d */ /* 0x000fea0003800000 */
.L_x_0:
[----:B------:R-:W-:-:S00]  /*00d0*/  BRA `(.L_x_0) ;  /* 0xfffffffc00fc7947 */ /* 0x000fc0000383ffff */
[----:B------:R-:W-:-:S00]  /*00e0*/  NOP ;  /* 0x0000000000007918 */ /* 0x000fc00000000000 */
        /* <DEDUP_REMOVED lines=9> */
.L_x_1:


//--------------------- .nv.shared.reserved.0     --------------------------
	.section	.nv.shared.reserved.0,"aw",@nobits
	.weak		__nv_reservedSMEM_offset_0_alias
	.size		__nv_reservedSMEM_offset_0_alias, 0, 64
	.other		__nv_reservedSMEM_offset_0_alias,@"STO_CUDA_RESERVED_SHARED STV_DEFAULT"
__nv_reservedSMEM_offset_0_alias:
	.zero		0
	.zero		64


//--------------------- .nv.constant0._Z6memcpyPiS_i --------------------------
	.section	.nv.constant0._Z6memcpyPiS_i,"a",@progbits
	.sectionflags	@""
	.align	4
.nv.constant0._Z6memcpyPiS_i:
	.zero		916


//--------------------- SYMBOLS --------------------------

	.type		.nv.reservedSmem.offset0,@object
	.size		.nv.reservedSmem.offset0,0x4
